//
// Generated by NVIDIA NVVM Compiler
//
// Compiler Build ID: CL-36424714
// Cuda compilation tools, release 13.0, V13.0.88
// Based on NVVM 20.0.0
//

.version 9.0
.target sm_100
.address_size 64

	// .globl	_Z10testKernelv
.extern .func  (.param .b32 func_retval0) vprintf
(
	.param .b64 vprintf_param_0,
	.param .b64 vprintf_param_1
)
;
.global .align 1 .b8 $str[20] = {67, 85, 68, 65, 32, 107, 101, 114, 110, 101, 108, 32, 119, 111, 114, 107, 115, 33, 10};

.visible .entry _Z10testKernelv()
{
	.reg .b32 	%r<3>;
	.reg .b64 	%rd<3>;

	mov.u64 	%rd1, $str;
	cvta.global.u64 	%rd2, %rd1;
	{ // callseq 0, 0
	.param .b64 param0;
	st.param.b64 	[param0], %rd2;
	.param .b64 param1;
	st.param.b64 	[param1], 0;
	.param .b32 retval0;
	call.uni (retval0), 
	vprintf, 
	(
	param0, 
	param1
	);
	ld.param.b32 	%r1, [retval0];
	} // callseq 0
	ret;

}


// ===== COMPILED SASS (sm_100) =====

	.target	sm_100

	.elftype	@"ET_EXEC"


//--------------------- .note.nv.tkinfo           --------------------------
	.section	.note.nv.tkinfo,"",@"SHT_NOTE"
	.sectionflags	@"SHF_NOTE_NV_TKINFO"
	.tkinfo
        /*0018*/ 	.word	0x00000002
        /*0030*/ 	.string	""
        /*0030*/ 	.string	"ptxas"
        /*0030*/ 	.string	"Cuda compilation tools, release 13.0, V13.0.88"
        /*0030*/ 	.string	"Build cuda_13.0.r13.0/compiler.36424714_0"
        /*0030*/ 	.string	"-arch sm_100 -m 64 "



//--------------------- .note.nv.cuinfo           --------------------------
	.section	.note.nv.cuinfo,"",@"SHT_NOTE"
	.sectionflags	@"SHF_NOTE_NV_CUINFO"
        /*0018*/ 	.short	0x0002
        /*001a*/ 	.short	0x0064
        /*001c*/ 	.short	0x0082
	.zero		2


//--------------------- .nv.info                  --------------------------
	.section	.nv.info,"",@"SHT_CUDA_INFO"
	.align	4


	//----- nvinfo : EIATTR_REGCOUNT
	.align		4
        /*0000*/ 	.byte	0x04, 0x2f
        /*0002*/ 	.short	(.L_2 - .L_1)
	.align		4
.L_1:
        /*0004*/ 	.word	index@(_Z10testKernelv)
        /*0008*/ 	.word	0x00000018


	//----- nvinfo : EIATTR_FRAME_SIZE
	.align		4
.L_2:
        /*000c*/ 	.byte	0x04, 0x11
        /*000e*/ 	.short	(.L_4 - .L_3)
	.align		4
.L_3:
        /*0010*/ 	.word	index@(_Z10testKernelv)
        /*0014*/ 	.word	0x00000000


	//----- nvinfo : EIATTR_MIN_STACK_SIZE
	.align		4
.L_4:
        /*0018*/ 	.byte	0x04, 0x12
        /*001a*/ 	.short	(.L_6 - .L_5)
	.align		4
.L_5:
        /*001c*/ 	.word	index@(_Z10testKernelv)
        /*0020*/ 	.word	0x00000000
.L_6:


//--------------------- .nv.compat                --------------------------
	.section	.nv.compat,"",@"SHT_CUDA_COMPAT_INFO"
	.align	4
        /*0000*/ 	.byte	0x02, 0x09, 0x00, 0x00, 0x02, 0x02, 0x01, 0x00, 0x02, 0x05, 0x05, 0x00, 0x03, 0x07, 0x01, 0x01
        /*0010*/ 	.byte	0x02, 0x03, 0x00, 0x00, 0x02, 0x06, 0x01, 0x00, 0x04, 0x0b, 0x08, 0x00, 0x09, 0x00, 0x00, 0x00
        /*0020*/ 	.byte	0x00, 0x00, 0x00, 0x00


//--------------------- .nv.info._Z10testKernelv  --------------------------
	.section	.nv.info._Z10testKernelv,"",@"SHT_CUDA_INFO"
	.sectionflags	@""
	.align	4


	//----- nvinfo : EIATTR_CUDA_API_VERSION
	.align		4
        /*0000*/ 	.byte	0x04, 0x37
        /*0002*/ 	.short	(.L_8 - .L_7)
.L_7:
        /*0004*/ 	.word	0x00000082


	//----- nvinfo : EIATTR_SPARSE_MMA_MASK
	.align		4
.L_8:
        /*0008*/ 	.byte	0x03, 0x50
        /*000a*/ 	.short	0x0000


	//----- nvinfo : EIATTR_MAXREG_COUNT
	.align		4
        /*000c*/ 	.byte	0x03, 0x1b
        /*000e*/ 	.short	0x00ff


	//----- nvinfo : EIATTR_EXTERNS
	.align		4
        /*0010*/ 	.byte	0x04, 0x0f
        /*0012*/ 	.short	(.L_10 - .L_9)


	//   ....[0]....
	.align		4
.L_9:
        /*0014*/ 	.word	index@(vprintf)


	//----- nvinfo : EIATTR_MERCURY_ISA_VERSION
	.align		4
.L_10:
        /*0018*/ 	.byte	0x03, 0x5f
        /*001a*/ 	.short	0x0101


	//----- nvinfo : EIATTR_VRC_CTA_INIT_COUNT
	.align		4
        /*001c*/ 	.byte	0x02, 0x4a
	.zero		1
	.zero		1


	//----- nvinfo : EIATTR_SYSCALL_OFFSETS
	.align		4
        /*0020*/ 	.byte	0x04, 0x46
        /*0022*/ 	.short	(.L_12 - .L_11)


	//   ....[0]....
.L_11:
        /*0024*/ 	.word	0x00000080


	//----- nvinfo : EIATTR_EXIT_INSTR_OFFSETS
	.align		4
.L_12:
        /*0028*/ 	.byte	0x04, 0x1c
        /*002a*/ 	.short	(.L_14 - .L_13)


	//   ....[0]....
.L_13:
        /*002c*/ 	.word	0x00000090


	//----- nvinfo : EIATTR_SW_WAR
	.align		4
.L_14:
        /*0030*/ 	.byte	0x04, 0x36
        /*0032*/ 	.short	(.L_16 - .L_15)
.L_15:
        /*0034*/ 	.word	0x00000008
.L_16:


//--------------------- .nv.callgraph             --------------------------
	.section	.nv.callgraph,"",@"SHT_CUDA_CALLGRAPH"
	.align	4
	.sectionentsize	8
	.align		4
        /*0000*/ 	.word	0x00000000
	.align		4
        /*0004*/ 	.word	0xffffffff
	.align		4
        /*0008*/ 	.word	index@(_Z10testKernelv)
	.align		4
        /*000c*/ 	.word	index@(vprintf)
	.align		4
        /*0010*/ 	.word	0x00000000
	.align		4
        /*0014*/ 	.word	0xfffffffe
	.align		4
        /*0018*/ 	.word	0x00000000
	.align		4
        /*001c*/ 	.word	0xfffffffd
	.align		4
        /*0020*/ 	.word	0x00000000
	.align		4
        /*0024*/ 	.word	0xfffffffc


//--------------------- .nv.constant4             --------------------------
	.section	.nv.constant4,"a",@progbits
	.align	8
	.align		8
.nv.constant4:
        /*0000*/ 	.dword	vprintf
	.align		8
        /*0008*/ 	.dword	$str


//--------------------- .text._Z10testKernelv     --------------------------
	.section	.text._Z10testKernelv,"ax",@progbits
	.align	128
        .global         _Z10testKernelv
        .type           _Z10testKernelv,@function
        .size           _Z10testKernelv,(.L_x_2 - _Z10testKernelv)
        .other          _Z10testKernelv,@"STO_CUDA_ENTRY STV_DEFAULT"
_Z10testKernelv:
.text._Z10testKernelv:
[----:B------:R-:W0:Y:S01]  /*0000*/  LDC R1, c[0x0][0x37c] ;  /* 0x0000df00ff017b82 */ /* 0x000e220000000800 */
[----:B------:R-:W-:Y:S01]  /*0010*/  MOV R0, 0x0 ;  /* 0x0000000000007802 */ /* 0x000fe20000000f00 */
[----:B------:R-:W1:Y:S01]  /*0020*/  LDCU.64 UR4, c[0x4][0x8] ;  /* 0x01000100ff0477ac */ /* 0x000e620008000a00 */
[----:B------:R-:W-:-:S05]  /*0030*/  CS2R R6, SRZ ;  /* 0x0000000000067805 */ /* 0x000fca000001ff00 */
[----:B------:R2:W3:Y:S01]  /*0040*/  LDC.64 R2, c[0x4][R0] ;  /* 0x0100000000027b82 */ /* 0x0004e20000000a00 */
[----:B-1----:R-:W-:Y:S02]  /*0050*/  IMAD.U32 R4, RZ, RZ, UR4 ;  /* 0x00000004ff047e24 */ /* 0x002fe4000f8e00ff */
[----:B--2---:R-:W-:-:S07]  /*0060*/  IMAD.U32 R5, RZ, RZ, UR5 ;  /* 0x00000005ff057e24 */ /* 0x004fce000f8e00ff */
[----:B------:R-:W-:-:S07]  /*0070*/  LEPC R20, `(.L_x_0) ;  /* 0x000000001014794e */ /* 0x000fce0000000000 */
[----:B0--3--:R-:W-:Y:S05]  /*0080*/  CALL.ABS.NOINC R2 ;  /* 0x0000000002007343 */ /* 0x009fea0003c00000 */
.L_x_0:
[----:B------:R-:W-:Y:S05]  /*0090*/  EXIT ;  /* 0x000000000000794d */ /* 0x000fea0003800000 */
.L_x_1:
[----:B------:R-:W-:-:S00]  /*00a0*/  BRA `(.L_x_1) ;  /* 0xfffffffc00fc7947 */ /* 0x000fc0000383ffff */
[----:B------:R-:W-:-:S00]  /*00b0*/  NOP ;  /* 0x0000000000007918 */ /* 0x000fc00000000000 */
        /* <DEDUP_REMOVED lines=12> */
.L_x_2:


//--------------------- .nv.global.init           --------------------------
	.section	.nv.global.init,"aw",@progbits
.nv.global.init:
	.type		$str,@object
	.size		$str,(.L_0 - $str)
$str:
        /*0000*/ 	.byte	0x43, 0x55, 0x44, 0x41, 0x20, 0x6b, 0x65, 0x72, 0x6e, 0x65, 0x6c, 0x20, 0x77, 0x6f, 0x72, 0x6b
        /*0010*/ 	.byte	0x73, 0x21, 0x0a, 0x00
.L_0:


//--------------------- .nv.shared.reserved.0     --------------------------
	.section	.nv.shared.reserved.0,"aw",@nobits
	.weak		__nv_reservedSMEM_offset_0_alias
	.size		__nv_reservedSMEM_offset_0_alias, 0, 64
	.other		__nv_reservedSMEM_offset_0_alias,@"STO_CUDA_RESERVED_SHARED STV_DEFAULT"
__nv_reservedSMEM_offset_0_alias:
	.zero		0
	.zero		64


//--------------------- .nv.constant0._Z10testKernelv --------------------------
	.section	.nv.constant0._Z10testKernelv,"a",@progbits
	.sectionflags	@""
	.align	4
.nv.constant0._Z10testKernelv:
	.zero		896


//--------------------- SYMBOLS --------------------------

	.type		.nv.reservedSmem.offset0,@object
	.size		.nv.reservedSmem.offset0,0x4
	.type		vprintf,@function
